	.headerflags	@"EF_CUDA_TEXMODE_UNIFIED EF_CUDA_64BIT_ADDRESS EF_CUDA_ACCELERATORS EF_CUDA_SM90 EF_CUDA_VIRTUAL_SM(EF_CUDA_SM90)"
	.elftype	@"ET_EXEC"


//--------------------- .nv.info                  --------------------------
	.section	.nv.info,"",@"SHT_CUDA_INFO"
	.align	4


	//----- nvinfo : EIATTR_REGCOUNT
	.align		4
        /*0000*/ 	.byte	0x04, 0x2f
        /*0002*/ 	.short	(.L_1 - .L_0)
	.align		4
.L_0:
        /*0004*/ 	.word	index@(triton_poi_fused_mul_sigmoid_2)
        /*0008*/ 	.word	0x0000000b


	//----- nvinfo : EIATTR_MIN_STACK_SIZE
	.align		4
.L_1:
        /*000c*/ 	.byte	0x04, 0x12
        /*000e*/ 	.short	(.L_3 - .L_2)
	.align		4
.L_2:
        /*0010*/ 	.word	index@(triton_poi_fused_mul_sigmoid_2)
        /*0014*/ 	.word	0x00000000


	//----- nvinfo : EIATTR_FRAME_SIZE
	.align		4
.L_3:
        /*0018*/ 	.byte	0x04, 0x11
        /*001a*/ 	.short	(.L_5 - .L_4)
	.align		4
.L_4:
        /*001c*/ 	.word	index@(triton_poi_fused_mul_sigmoid_2)
        /*0020*/ 	.word	0x00000000


	//----- nvinfo : EIATTR_MIN_STACK_SIZE
	.align		4
.L_5:
        /*0024*/ 	.byte	0x04, 0x12
        /*0026*/ 	.short	(.L_7 - .L_6)
	.align		4
.L_6:
        /*0028*/ 	.word	index@(triton_poi_fused_mul_sigmoid_2)
        /*002c*/ 	.word	0x00000000
.L_7:


//--------------------- .nv.info.triton_poi_fused_mul_sigmoid_2 --------------------------
	.section	.nv.info.triton_poi_fused_mul_sigmoid_2,"",@"SHT_CUDA_INFO"
	.sectionflags	@""
	.align	4


	//----- nvinfo : EIATTR_CUDA_API_VERSION
	.align		4
        /*0000*/ 	.byte	0x04, 0x37
        /*0002*/ 	.short	(.L_9 - .L_8)
.L_8:
        /*0004*/ 	.word	0x0000007c


	//----- nvinfo : EIATTR_KPARAM_INFO
	.align		4
.L_9:
        /*0008*/ 	.byte	0x04, 0x17
        /*000a*/ 	.short	(.L_11 - .L_10)
.L_10:
        /*000c*/ 	.word	0x00000000
        /*0010*/ 	.short	0x0003
        /*0012*/ 	.short	0x0018
        /*0014*/ 	.byte	0x00, 0xf0, 0x11, 0x00


	//----- nvinfo : EIATTR_KPARAM_INFO
	.align		4
.L_11:
        /*0018*/ 	.byte	0x04, 0x17
        /*001a*/ 	.short	(.L_13 - .L_12)
.L_12:
        /*001c*/ 	.word	0x00000000
        /*0020*/ 	.short	0x0002
        /*0022*/ 	.short	0x0010
        /*0024*/ 	.byte	0x00, 0xf4, 0x21, 0x00


	//----- nvinfo : EIATTR_KPARAM_INFO
	.align		4
.L_13:
        /*0028*/ 	.byte	0x04, 0x17
        /*002a*/ 	.short	(.L_15 - .L_14)
.L_14:
        /*002c*/ 	.word	0x00000000
        /*0030*/ 	.short	0x0001
        /*0032*/ 	.short	0x0008
        /*0034*/ 	.byte	0x00, 0xf4, 0x21, 0x00


	//----- nvinfo : EIATTR_KPARAM_INFO
	.align		4
.L_15:
        /*0038*/ 	.byte	0x04, 0x17
        /*003a*/ 	.short	(.L_17 - .L_16)
.L_16:
        /*003c*/ 	.word	0x00000000
        /*0040*/ 	.short	0x0000
        /*0042*/ 	.short	0x0000
        /*0044*/ 	.byte	0x00, 0xf4, 0x21, 0x00


	//----- nvinfo : EIATTR_SPARSE_MMA_MASK
	.align		4
.L_17:
        /*0048*/ 	.byte	0x03, 0x50
        /*004a*/ 	.short	0x0000


	//----- nvinfo : EIATTR_MAXREG_COUNT
	.align		4
        /*004c*/ 	.byte	0x03, 0x1b
        /*004e*/ 	.short	0x00ff


	//----- nvinfo : EIATTR_EXIT_INSTR_OFFSETS
	.align		4
        /*0050*/ 	.byte	0x04, 0x1c
        /*0052*/ 	.short	(.L_19 - .L_18)


	//   ....[0]....
.L_18:
        /*0054*/ 	.word	0x00000230


	//   ....[1]....
        /*0058*/ 	.word	0x00000250


	//----- nvinfo : EIATTR_REQNTID
	.align		4
.L_19:
        /*005c*/ 	.byte	0x04, 0x10
        /*005e*/ 	.short	(.L_21 - .L_20)
.L_20:
        /*0060*/ 	.word	0x00000080
        /*0064*/ 	.word	0x00000001
        /*0068*/ 	.word	0x00000001


	//----- nvinfo : EIATTR_CBANK_PARAM_SIZE
	.align		4
.L_21:
        /*006c*/ 	.byte	0x03, 0x19
        /*006e*/ 	.short	0x001c


	//----- nvinfo : EIATTR_PARAM_CBANK
	.align		4
        /*0070*/ 	.byte	0x04, 0x0a
        /*0072*/ 	.short	(.L_23 - .L_22)
	.align		4
.L_22:
        /*0074*/ 	.word	index@(.nv.constant0.triton_poi_fused_mul_sigmoid_2)
        /*0078*/ 	.short	0x0210
        /*007a*/ 	.short	0x001c


	//----- nvinfo : EIATTR_SW_WAR
	.align		4
.L_23:
        /*007c*/ 	.byte	0x04, 0x36
        /*007e*/ 	.short	(.L_25 - .L_24)
.L_24:
        /*0080*/ 	.word	0x00000008
.L_25:


//--------------------- .nv.callgraph             --------------------------
	.section	.nv.callgraph,"",@"SHT_CUDA_CALLGRAPH"
	.align	4
	.sectionentsize	8
	.align		4
        /*0000*/ 	.word	0x00000000
	.align		4
        /*0004*/ 	.word	0xffffffff
	.align		4
        /*0008*/ 	.word	0x00000000
	.align		4
        /*000c*/ 	.word	0xfffffffe
	.align		4
        /*0010*/ 	.word	0x00000000
	.align		4
        /*0014*/ 	.word	0xfffffffd
	.align		4
        /*0018*/ 	.word	0x00000000
	.align		4
        /*001c*/ 	.word	0xfffffffc


//--------------------- .text.triton_poi_fused_mul_sigmoid_2 --------------------------
	.section	.text.triton_poi_fused_mul_sigmoid_2,"ax",@progbits
	.align	128
        .global         triton_poi_fused_mul_sigmoid_2
        .type           triton_poi_fused_mul_sigmoid_2,@function
        .size           triton_poi_fused_mul_sigmoid_2,(.L_x_1 - triton_poi_fused_mul_sigmoid_2)
        .other          triton_poi_fused_mul_sigmoid_2,@"STO_CUDA_ENTRY STV_DEFAULT"
triton_poi_fused_mul_sigmoid_2:
.text.triton_poi_fused_mul_sigmoid_2:
[----:B------:R-:W0:Y:S02]  /*0000*/  LDC R1, c[0x0][0x28] ;  /* 0x00000a00ff017b82 */ /* 0x000e240000000800 */
[----:B------:R-:W1:Y:S01]  /*0010*/  S2R R0, SR_TID.X ;  /* 0x0000000000007919 */ /* 0x000e620000002100 */
[----:B------:R-:W2:Y:S01]  /*0020*/  LDC.64 R2, c[0x0][0x210] ;  /* 0x00008400ff027b82 */ /* 0x000ea20000000a00 */
[----:B------:R-:W-:Y:S01]  /*0030*/  ULDC.64 UR4, c[0x0][0x208] ;  /* 0x0000820000047ab9 */ /* 0x000fe20000000a00 */
[----:B------:R-:W3:Y:S01]  /*0040*/  S2R R7, SR_CTAID.X ;  /* 0x0000000000077919 */ /* 0x000ee20000002500 */
[----:B-1----:R-:W-:Y:S02]  /*0050*/  LOP3.LUT R0, R0, 0x7f, RZ, 0xc0, !PT ;  /* 0x0000007f00007812 */ /* 0x002fe400078ec0ff */
[----:B---3--:R-:W-:Y:S02]  /*0060*/  SHF.R.S32.HI R4, RZ, 0x18, R7 ;  /* 0x00000018ff047819 */ /* 0x008fe40000011407 */
[----:B------:R-:W-:Y:S02]  /*0070*/  LEA R7, R7, R0, 0x7 ;  /* 0x0000000007077211 */ /* 0x000fe400078e38ff */
[----:B------:R-:W-:-:S02]  /*0080*/  SGXT R0, R4, 0x1 ;  /* 0x000000010400781a */ /* 0x000fc40000000200 */
[----:B------:R-:W-:Y:S02]  /*0090*/  ISETP.GE.AND P0, PT, R7, 0x100, PT ;  /* 0x000001000700780c */ /* 0x000fe40003f06270 */
[----:B------:R-:W-:-:S04]  /*00a0*/  LEA.HI R0, R0, R7, RZ, 0x4 ;  /* 0x0000000700007211 */ /* 0x000fc800078f20ff */
[----:B------:R-:W-:Y:S01]  /*00b0*/  SHF.R.S32.HI R5, RZ, 0x4, R0 ;  /* 0x00000004ff057819 */ /* 0x000fe20000011400 */
[----:B------:R-:W-:-:S04]  /*00c0*/  HFMA2.MMA R0, -RZ, RZ, 0, 0 ;  /* 0x00000000ff007435 */ /* 0x000fc800000001ff */
[----:B--2---:R-:W-:Y:S02]  /*00d0*/  IMAD.WIDE R2, R5, 0x4, R2 ;  /* 0x0000000405027825 */ /* 0x004fe400078e0202 */
[----:B------:R-:W1:Y:S04]  /*00e0*/  LDC.64 R4, c[0x0][0x218] ;  /* 0x00008600ff047b82 */ /* 0x000e680000000a00 */
[----:B------:R2:W3:Y:S01]  /*00f0*/  @!P0 LDG.E.EL R0, desc[UR4][R2.64] ;  /* 0x0000000402008981 */ /* 0x0004e2000c2e1900 */
[----:B------:R-:W-:-:S03]  /*0100*/  MOV R6, RZ ;  /* 0x000000ff00067202 */ /* 0x000fc60000000f00 */
[----:B--2---:R-:W2:Y:S01]  /*0110*/  LDC.64 R2, c[0x0][0x220] ;  /* 0x00008800ff027b82 */ /* 0x004ea20000000a00 */
[----:B-1----:R-:W-:-:S05]  /*0120*/  IMAD.WIDE R4, R7, 0x4, R4 ;  /* 0x0000000407047825 */ /* 0x002fca00078e0204 */
[----:B------:R1:W4:Y:S01]  /*0130*/  @!P0 LDG.E R6, desc[UR4][R4.64] ;  /* 0x0000000404068981 */ /* 0x000322000c1e1900 */
[----:B--2---:R-:W-:Y:S01]  /*0140*/  IMAD.WIDE R2, R7, 0x4, R2 ;  /* 0x0000000407027825 */ /* 0x004fe200078e0202 */
[----:B-1----:R-:W-:-:S03]  /*0150*/  HFMA2.MMA R5, -RZ, RZ, 1.625, 0 ;  /* 0x3e800000ff057435 */ /* 0x002fc600000001ff */
[----:B---3--:R-:W-:-:S04]  /*0160*/  FADD R0, RZ, -R0 ;  /* 0x80000000ff007221 */ /* 0x008fc80000000000 */
[----:B------:R-:W-:-:S05]  /*0170*/  FMUL R0, R0, 1.4426950216293334961 ;  /* 0x3fb8aa3b00007820 */ /* 0x000fca0000400000 */
[----:B------:R-:W-:-:S13]  /*0180*/  FSETP.GEU.AND P1, PT, R0, -126, PT ;  /* 0xc2fc00000000780b */ /* 0x000fda0003f2e000 */
[----:B------:R-:W-:-:S04]  /*0190*/  @!P1 FMUL R0, R0, 0.5 ;  /* 0x3f00000000009820 */ /* 0x000fc80000400000 */
[----:B------:R-:W1:Y:S02]  /*01a0*/  MUFU.EX2 R8, R0 ;  /* 0x0000000000087308 */ /* 0x000e640000000800 */
[----:B-1----:R-:W-:-:S04]  /*01b0*/  @!P1 FMUL R8, R8, R8 ;  /* 0x0000000808089220 */ /* 0x002fc80000400000 */
[----:B------:R-:W-:-:S05]  /*01c0*/  FADD R8, R8, 1 ;  /* 0x3f80000008087421 */ /* 0x000fca0000000000 */
[----:B------:R-:W-:-:S04]  /*01d0*/  FSETP.GT.AND P1, PT, R8, 8.50705917302346158658e+37, PT ;  /* 0x7e8000000800780b */ /* 0x000fc80003f24000 */
[----:B------:R-:W-:-:S09]  /*01e0*/  FSEL R5, R5, 1, P1 ;  /* 0x3f80000005057808 */ /* 0x000fd20000800000 */
[----:B------:R-:W-:-:S06]  /*01f0*/  @P1 FMUL R8, R8, 0.25 ;  /* 0x3e80000008081820 */ /* 0x000fcc0000400000 */
[----:B------:R-:W1:Y:S02]  /*0200*/  MUFU.RCP R8, R8 ;  /* 0x0000000800087308 */ /* 0x000e640000001000 */
[----:B-1----:R-:W-:-:S04]  /*0210*/  FMUL R5, R8, R5 ;  /* 0x0000000508057220 */ /* 0x002fc80000400000 */
[----:B----4-:R-:W-:Y:S01]  /*0220*/  FMUL R5, R5, R6 ;  /* 0x0000000605057220 */ /* 0x010fe20000400000 */
[----:B------:R-:W-:Y:S06]  /*0230*/  @P0 EXIT ;  /* 0x000000000000094d */ /* 0x000fec0003800000 */
[----:B------:R-:W-:Y:S01]  /*0240*/  STG.E desc[UR4][R2.64], R5 ;  /* 0x0000000502007986 */ /* 0x000fe2000c101904 */
[----:B------:R-:W-:Y:S05]  /*0250*/  EXIT ;  /* 0x000000000000794d */ /* 0x000fea0003800000 */
.L_x_0:
[----:B------:R-:W-:-:S00]  /*0260*/  BRA `(.L_x_0) ;  /* 0xfffffffc00fc7947 */ /* 0x000fc0000383ffff */
[----:B------:R-:W-:-:S00]  /*0270*/  NOP ;  /* 0x0000000000007918 */ /* 0x000fc00000000000 */
        /* <DEDUP_REMOVED lines=8> */
.L_x_1:


//--------------------- .nv.constant0.triton_poi_fused_mul_sigmoid_2 --------------------------
	.section	.nv.constant0.triton_poi_fused_mul_sigmoid_2,"a",@progbits
	.sectionflags	@""
	.align	4
.nv.constant0.triton_poi_fused_mul_sigmoid_2:
	.zero		556
